//
// Generated by NVIDIA NVVM Compiler
//
// Compiler Build ID: CL-36424714
// Cuda compilation tools, release 13.0, V13.0.88
// Based on NVVM 20.0.0
//

.version 9.0
.target sm_100
.address_size 64

	// .globl	_Z11shiftKernelPKiPiii
.extern .shared .align 16 .b8 s[];

.visible .entry _Z11shiftKernelPKiPiii(
	.param .u64 .ptr .align 1 _Z11shiftKernelPKiPiii_param_0,
	.param .u64 .ptr .align 1 _Z11shiftKernelPKiPiii_param_1,
	.param .u32 _Z11shiftKernelPKiPiii_param_2,
	.param .u32 _Z11shiftKernelPKiPiii_param_3
)
{
	.reg .pred 	%p<3>;
	.reg .b32 	%r<14>;
	.reg .b64 	%rd<9>;

	ld.param.u64 	%rd1, [_Z11shiftKernelPKiPiii_param_0];
	ld.param.u64 	%rd2, [_Z11shiftKernelPKiPiii_param_1];
	ld.param.u32 	%r3, [_Z11shiftKernelPKiPiii_param_2];
	ld.param.u32 	%r4, [_Z11shiftKernelPKiPiii_param_3];
	mov.u32 	%r5, %ctaid.x;
	mov.u32 	%r6, %ntid.x;
	mov.u32 	%r7, %tid.x;
	mad.lo.s32 	%r1, %r5, %r6, %r7;
	setp.ge.s32 	%p1, %r1, %r3;
	shl.b32 	%r8, %r1, 2;
	mov.u32 	%r9, s;
	add.s32 	%r2, %r9, %r8;
	@%p1 bra 	$L__BB0_2;
	cvta.to.global.u64 	%rd3, %rd1;
	mul.wide.s32 	%rd4, %r1, 4;
	add.s64 	%rd5, %rd3, %rd4;
	ld.global.u32 	%r10, [%rd5];
	st.shared.u32 	[%r2], %r10;
$L__BB0_2:
	setp.ge.s32 	%p2, %r1, %r3;
	bar.sync 	0;
	@%p2 bra 	$L__BB0_4;
	add.s32 	%r11, %r4, %r1;
	rem.s32 	%r12, %r11, %r3;
	ld.shared.u32 	%r13, [%r2];
	cvta.to.global.u64 	%rd6, %rd2;
	mul.wide.s32 	%rd7, %r12, 4;
	add.s64 	%rd8, %rd6, %rd7;
	st.global.u32 	[%rd8], %r13;
$L__BB0_4:
	ret;

}


// ===== COMPILED SASS (sm_100) =====

	.target	sm_100

	.elftype	@"ET_EXEC"


//--------------------- .note.nv.tkinfo           --------------------------
	.section	.note.nv.tkinfo,"",@"SHT_NOTE"
	.sectionflags	@"SHF_NOTE_NV_TKINFO"
	.tkinfo
        /*0018*/ 	.word	0x00000002
        /*0030*/ 	.string	""
        /*0030*/ 	.string	"ptxas"
        /*0030*/ 	.string	"Cuda compilation tools, release 13.0, V13.0.88"
        /*0030*/ 	.string	"Build cuda_13.0.r13.0/compiler.36424714_0"
        /*0030*/ 	.string	"-arch sm_100 -m 64 "



//--------------------- .note.nv.cuinfo           --------------------------
	.section	.note.nv.cuinfo,"",@"SHT_NOTE"
	.sectionflags	@"SHF_NOTE_NV_CUINFO"
        /*0018*/ 	.short	0x0002
        /*001a*/ 	.short	0x0064
        /*001c*/ 	.short	0x0082
	.zero		2


//--------------------- .nv.info                  --------------------------
	.section	.nv.info,"",@"SHT_CUDA_INFO"
	.align	4


	//----- nvinfo : EIATTR_REGCOUNT
	.align		4
        /*0000*/ 	.byte	0x04, 0x2f
        /*0002*/ 	.short	(.L_1 - .L_0)
	.align		4
.L_0:
        /*0004*/ 	.word	index@(_Z11shiftKernelPKiPiii)
        /*0008*/ 	.word	0x0000000c


	//----- nvinfo : EIATTR_FRAME_SIZE
	.align		4
.L_1:
        /*000c*/ 	.byte	0x04, 0x11
        /*000e*/ 	.short	(.L_3 - .L_2)
	.align		4
.L_2:
        /*0010*/ 	.word	index@(_Z11shiftKernelPKiPiii)
        /*0014*/ 	.word	0x00000000


	//----- nvinfo : EIATTR_MIN_STACK_SIZE
	.align		4
.L_3:
        /*0018*/ 	.byte	0x04, 0x12
        /*001a*/ 	.short	(.L_5 - .L_4)
	.align		4
.L_4:
        /*001c*/ 	.word	index@(_Z11shiftKernelPKiPiii)
        /*0020*/ 	.word	0x00000000
.L_5:


//--------------------- .nv.compat                --------------------------
	.section	.nv.compat,"",@"SHT_CUDA_COMPAT_INFO"
	.align	4
        /*0000*/ 	.byte	0x02, 0x09, 0x00, 0x00, 0x02, 0x02, 0x01, 0x00, 0x02, 0x05, 0x05, 0x00, 0x03, 0x07, 0x01, 0x01
        /*0010*/ 	.byte	0x02, 0x03, 0x00, 0x00, 0x02, 0x06, 0x01, 0x00, 0x04, 0x0b, 0x08, 0x00, 0x09, 0x00, 0x00, 0x00
        /*0020*/ 	.byte	0x00, 0x00, 0x00, 0x00


//--------------------- .nv.info._Z11shiftKernelPKiPiii --------------------------
	.section	.nv.info._Z11shiftKernelPKiPiii,"",@"SHT_CUDA_INFO"
	.sectionflags	@""
	.align	4


	//----- nvinfo : EIATTR_CUDA_API_VERSION
	.align		4
        /*0000*/ 	.byte	0x04, 0x37
        /*0002*/ 	.short	(.L_7 - .L_6)
.L_6:
        /*0004*/ 	.word	0x00000082


	//----- nvinfo : EIATTR_KPARAM_INFO
	.align		4
.L_7:
        /*0008*/ 	.byte	0x04, 0x17
        /*000a*/ 	.short	(.L_9 - .L_8)
.L_8:
        /*000c*/ 	.word	0x00000000
        /*0010*/ 	.short	0x0003
        /*0012*/ 	.short	0x0014
        /*0014*/ 	.byte	0x00, 0xf0, 0x11, 0x00


	//----- nvinfo : EIATTR_KPARAM_INFO
	.align		4
.L_9:
        /*0018*/ 	.byte	0x04, 0x17
        /*001a*/ 	.short	(.L_11 - .L_10)
.L_10:
        /*001c*/ 	.word	0x00000000
        /*0020*/ 	.short	0x0002
        /*0022*/ 	.short	0x0010
        /*0024*/ 	.byte	0x00, 0xf0, 0x11, 0x00


	//----- nvinfo : EIATTR_KPARAM_INFO
	.align		4
.L_11:
        /*0028*/ 	.byte	0x04, 0x17
        /*002a*/ 	.short	(.L_13 - .L_12)
.L_12:
        /*002c*/ 	.word	0x00000000
        /*0030*/ 	.short	0x0001
        /*0032*/ 	.short	0x0008
        /*0034*/ 	.byte	0x00, 0xf5, 0x21, 0x00


	//----- nvinfo : EIATTR_KPARAM_INFO
	.align		4
.L_13:
        /*0038*/ 	.byte	0x04, 0x17
        /*003a*/ 	.short	(.L_15 - .L_14)
.L_14:
        /*003c*/ 	.word	0x00000000
        /*0040*/ 	.short	0x0000
        /*0042*/ 	.short	0x0000
        /*0044*/ 	.byte	0x00, 0xf5, 0x21, 0x00


	//----- nvinfo : EIATTR_SPARSE_MMA_MASK
	.align		4
.L_15:
        /*0048*/ 	.byte	0x03, 0x50
        /*004a*/ 	.short	0x0000


	//----- nvinfo : EIATTR_MAXREG_COUNT
	.align		4
        /*004c*/ 	.byte	0x03, 0x1b
        /*004e*/ 	.short	0x00ff


	//----- nvinfo : EIATTR_NUM_BARRIERS
	.align		4
        /*0050*/ 	.byte	0x02, 0x4c
        /*0052*/ 	.byte	0x01
	.zero		1


	//----- nvinfo : EIATTR_MERCURY_ISA_VERSION
	.align		4
        /*0054*/ 	.byte	0x03, 0x5f
        /*0056*/ 	.short	0x0101


	//----- nvinfo : EIATTR_VRC_CTA_INIT_COUNT
	.align		4
        /*0058*/ 	.byte	0x02, 0x4a
	.zero		1
	.zero		1


	//----- nvinfo : EIATTR_EXIT_INSTR_OFFSETS
	.align		4
        /*005c*/ 	.byte	0x04, 0x1c
        /*005e*/ 	.short	(.L_17 - .L_16)


	//   ....[0]....
.L_16:
        /*0060*/ 	.word	0x00000110


	//   ....[1]....
        /*0064*/ 	.word	0x000002d0


	//----- nvinfo : EIATTR_CBANK_PARAM_SIZE
	.align		4
.L_17:
        /*0068*/ 	.byte	0x03, 0x19
        /*006a*/ 	.short	0x0018


	//----- nvinfo : EIATTR_PARAM_CBANK
	.align		4
        /*006c*/ 	.byte	0x04, 0x0a
        /*006e*/ 	.short	(.L_19 - .L_18)
	.align		4
.L_18:
        /*0070*/ 	.word	index@(.nv.constant0._Z11shiftKernelPKiPiii)
        /*0074*/ 	.short	0x0380
        /*0076*/ 	.short	0x0018


	//----- nvinfo : EIATTR_SW_WAR
	.align		4
.L_19:
        /*0078*/ 	.byte	0x04, 0x36
        /*007a*/ 	.short	(.L_21 - .L_20)
.L_20:
        /*007c*/ 	.word	0x00000008
.L_21:


//--------------------- .nv.callgraph             --------------------------
	.section	.nv.callgraph,"",@"SHT_CUDA_CALLGRAPH"
	.align	4
	.sectionentsize	8
	.align		4
        /*0000*/ 	.word	0x00000000
	.align		4
        /*0004*/ 	.word	0xffffffff
	.align		4
        /*0008*/ 	.word	0x00000000
	.align		4
        /*000c*/ 	.word	0xfffffffe
	.align		4
        /*0010*/ 	.word	0x00000000
	.align		4
        /*0014*/ 	.word	0xfffffffd
	.align		4
        /*0018*/ 	.word	0x00000000
	.align		4
        /*001c*/ 	.word	0xfffffffc


//--------------------- .text._Z11shiftKernelPKiPiii --------------------------
	.section	.text._Z11shiftKernelPKiPiii,"ax",@progbits
	.align	128
        .global         _Z11shiftKernelPKiPiii
        .type           _Z11shiftKernelPKiPiii,@function
        .size           _Z11shiftKernelPKiPiii,(.L_x_1 - _Z11shiftKernelPKiPiii)
        .other          _Z11shiftKernelPKiPiii,@"STO_CUDA_ENTRY STV_DEFAULT"
_Z11shiftKernelPKiPiii:
.text._Z11shiftKernelPKiPiii:
[----:B------:R-:W-:Y:S01]  /*0000*/  LDC R1, c[0x0][0x37c] ;  /* 0x0000df00ff017b82 */ /* 0x000fe20000000800 */
[----:B------:R-:W0:Y:S07]  /*0010*/  S2R R2, SR_TID.X ;  /* 0x0000000000027919 */ /* 0x000e2e0000002100 */
[----:B------:R-:W0:Y:S01]  /*0020*/  S2UR UR4, SR_CTAID.X ;  /* 0x00000000000479c3 */ /* 0x000e220000002500 */
[----:B------:R-:W1:Y:S07]  /*0030*/  LDCU.64 UR6, c[0x0][0x358] ;  /* 0x00006b00ff0677ac */ /* 0x000e6e0008000a00 */
[----:B------:R-:W0:Y:S08]  /*0040*/  LDC R5, c[0x0][0x360] ;  /* 0x0000d800ff057b82 */ /* 0x000e300000000800 */
[----:B------:R-:W2:Y:S01]  /*0050*/  LDC R0, c[0x0][0x390] ;  /* 0x0000e400ff007b82 */ /* 0x000ea20000000800 */
[----:B0-----:R-:W-:-:S05]  /*0060*/  IMAD R5, R5, UR4, R2 ;  /* 0x0000000405057c24 */ /* 0x001fca000f8e0202 */
[----:B--2---:R-:W-:-:S13]  /*0070*/  ISETP.GE.AND P0, PT, R5, R0, PT ;  /* 0x000000000500720c */ /* 0x004fda0003f06270 */
[----:B------:R-:W0:Y:S02]  /*0080*/  @!P0 LDC.64 R2, c[0x0][0x380] ;  /* 0x0000e000ff028b82 */ /* 0x000e240000000a00 */
[----:B0-----:R-:W-:-:S06]  /*0090*/  @!P0 IMAD.WIDE R2, R5, 0x4, R2 ;  /* 0x0000000405028825 */ /* 0x001fcc00078e0202 */
[----:B-1----:R-:W2:Y:S01]  /*00a0*/  @!P0 LDG.E R3, desc[UR6][R2.64] ;  /* 0x0000000602038981 */ /* 0x002ea2000c1e1900 */
[----:B------:R-:W0:Y:S01]  /*00b0*/  S2UR UR5, SR_CgaCtaId ;  /* 0x00000000000579c3 */ /* 0x000e220000008800 */
[----:B------:R-:W-:Y:S02]  /*00c0*/  UMOV UR4, 0x400 ;  /* 0x0000040000047882 */ /* 0x000fe40000000000 */
[----:B0-----:R-:W-:-:S06]  /*00d0*/  ULEA UR4, UR5, UR4, 0x18 ;  /* 0x0000000405047291 */ /* 0x001fcc000f8ec0ff */
[----:B------:R-:W-:-:S05]  /*00e0*/  LEA R4, R5, UR4, 0x2 ;  /* 0x0000000405047c11 */ /* 0x000fca000f8e10ff */
[----:B--2---:R0:W-:Y:S01]  /*00f0*/  @!P0 STS [R4], R3 ;  /* 0x0000000304008388 */ /* 0x0041e20000000800 */
[----:B------:R-:W-:Y:S06]  /*0100*/  BAR.SYNC.DEFER_BLOCKING 0x0 ;  /* 0x0000000000007b1d */ /* 0x000fec0000010000 */
[----:B------:R-:W-:Y:S05]  /*0110*/  @P0 EXIT ;  /* 0x000000000000094d */ /* 0x000fea0003800000 */
[----:B------:R-:W-:Y:S01]  /*0120*/  IABS R9, R0 ;  /* 0x0000000000097213 */ /* 0x000fe20000000000 */
[----:B------:R-:W1:Y:S03]  /*0130*/  LDCU UR4, c[0x0][0x394] ;  /* 0x00007280ff0477ac */ /* 0x000e660008000800 */
[----:B------:R-:W2:Y:S08]  /*0140*/  I2F.RP R6, R9 ;  /* 0x0000000900067306 */ /* 0x000eb00000209400 */
[----:B--2---:R-:W2:Y:S01]  /*0150*/  MUFU.RCP R6, R6 ;  /* 0x0000000600067308 */ /* 0x004ea20000001000 */
[----:B-1----:R-:W-:-:S04]  /*0160*/  IADD3 R5, PT, PT, R5, UR4, RZ ;  /* 0x0000000405057c10 */ /* 0x002fc8000fffe0ff */
[----:B------:R-:W-:Y:S01]  /*0170*/  ISETP.GE.AND P2, PT, R5, RZ, PT ;  /* 0x000000ff0500720c */ /* 0x000fe20003f46270 */
[----:B--2---:R-:W-:Y:S01]  /*0180*/  VIADD R2, R6, 0xffffffe ;  /* 0x0ffffffe06027836 */ /* 0x004fe20000000000 */
[----:B------:R-:W-:-:S03]  /*0190*/  IABS R6, R5 ;  /* 0x0000000500067213 */ /* 0x000fc60000000000 */
[----:B0-----:R0:W1:Y:S02]  /*01a0*/  F2I.FTZ.U32.TRUNC.NTZ R3, R2 ;  /* 0x0000000200037305 */ /* 0x001064000021f000 */
[----:B0-----:R-:W-:Y:S02]  /*01b0*/  IMAD.MOV.U32 R2, RZ, RZ, RZ ;  /* 0x000000ffff027224 */ /* 0x001fe400078e00ff */
[----:B-1----:R-:W-:-:S04]  /*01c0*/  IMAD.MOV R8, RZ, RZ, -R3 ;  /* 0x000000ffff087224 */ /* 0x002fc800078e0a03 */
[----:B------:R-:W-:-:S04]  /*01d0*/  IMAD R7, R8, R9, RZ ;  /* 0x0000000908077224 */ /* 0x000fc800078e02ff */
[----:B------:R-:W-:Y:S02]  /*01e0*/  IMAD.HI.U32 R3, R3, R7, R2 ;  /* 0x0000000703037227 */ /* 0x000fe400078e0002 */
[----:B------:R-:W0:Y:S04]  /*01f0*/  LDS R7, [R4] ;  /* 0x0000000004077984 */ /* 0x000e280000000800 */
[----:B------:R-:W-:-:S05]  /*0200*/  IMAD.HI.U32 R3, R3, R6, RZ ;  /* 0x0000000603037227 */ /* 0x000fca00078e00ff */
[----:B------:R-:W-:-:S05]  /*0210*/  IADD3 R3, PT, PT, -R3, RZ, RZ ;  /* 0x000000ff03037210 */ /* 0x000fca0007ffe1ff */
[C---:B------:R-:W-:Y:S02]  /*0220*/  IMAD R6, R9.reuse, R3, R6 ;  /* 0x0000000309067224 */ /* 0x040fe400078e0206 */
[----:B------:R-:W1:Y:S03]  /*0230*/  LDC.64 R2, c[0x0][0x388] ;  /* 0x0000e200ff027b82 */ /* 0x000e660000000a00 */
[----:B------:R-:W-:-:S13]  /*0240*/  ISETP.GT.U32.AND P0, PT, R9, R6, PT ;  /* 0x000000060900720c */ /* 0x000fda0003f04070 */
[----:B------:R-:W-:Y:S01]  /*0250*/  @!P0 IMAD.IADD R6, R6, 0x1, -R9 ;  /* 0x0000000106068824 */ /* 0x000fe200078e0a09 */
[----:B------:R-:W-:-:S04]  /*0260*/  ISETP.NE.AND P0, PT, R0, RZ, PT ;  /* 0x000000ff0000720c */ /* 0x000fc80003f05270 */
[----:B------:R-:W-:-:S13]  /*0270*/  ISETP.GT.U32.AND P1, PT, R9, R6, PT ;  /* 0x000000060900720c */ /* 0x000fda0003f24070 */
[----:B------:R-:W-:-:S05]  /*0280*/  @!P1 IADD3 R6, PT, PT, R6, -R9, RZ ;  /* 0x8000000906069210 */ /* 0x000fca0007ffe0ff */
[----:B------:R-:W-:Y:S01]  /*0290*/  @!P2 IMAD.MOV R6, RZ, RZ, -R6 ;  /* 0x000000ffff06a224 */ /* 0x000fe200078e0a06 */
[----:B------:R-:W-:-:S05]  /*02a0*/  @!P0 LOP3.LUT R6, RZ, R0, RZ, 0x33, !PT ;  /* 0x00000000ff068212 */ /* 0x000fca00078e33ff */
[----:B-1----:R-:W-:-:S05]  /*02b0*/  IMAD.WIDE R2, R6, 0x4, R2 ;  /* 0x0000000406027825 */ /* 0x002fca00078e0202 */
[----:B0-----:R-:W-:Y:S01]  /*02c0*/  STG.E desc[UR6][R2.64], R7 ;  /* 0x0000000702007986 */ /* 0x001fe2000c101906 */
[----:B------:R-:W-:Y:S05]  /*02d0*/  EXIT ;  /* 0x000000000000794d */ /* 0x000fea0003800000 */
.L_x_0:
[----:B------:R-:W-:-:S00]  /*02e0*/  BRA `(.L_x_0) ;  /* 0xfffffffc00fc7947 */ /* 0x000fc0000383ffff */
[----:B------:R-:W-:-:S00]  /*02f0*/  NOP ;  /* 0x0000000000007918 */ /* 0x000fc00000000000 */
        /* <DEDUP_REMOVED lines=8> */
.L_x_1:


//--------------------- .nv.shared._Z11shiftKernelPKiPiii --------------------------
	.section	.nv.shared._Z11shiftKernelPKiPiii,"aw",@nobits
	.sectionflags	@""
	.align	16
	.zero		1024


//--------------------- .nv.shared.reserved.0     --------------------------
	.section	.nv.shared.reserved.0,"aw",@nobits
	.weak		__nv_reservedSMEM_offset_0_alias
	.size		__nv_reservedSMEM_offset_0_alias, 0, 64
	.other		__nv_reservedSMEM_offset_0_alias,@"STO_CUDA_RESERVED_SHARED STV_DEFAULT"
__nv_reservedSMEM_offset_0_alias:
	.zero		0
	.zero		64


//--------------------- .nv.constant0._Z11shiftKernelPKiPiii --------------------------
	.section	.nv.constant0._Z11shiftKernelPKiPiii,"a",@progbits
	.sectionflags	@""
	.align	4
.nv.constant0._Z11shiftKernelPKiPiii:
	.zero		920


//--------------------- SYMBOLS --------------------------

	.type		.nv.reservedSmem.offset0,@object
	.size		.nv.reservedSmem.offset0,0x4
	.type		.nv.reservedSmem.cap,@object
	.size		.nv.reservedSmem.cap,0x4
